	.headerflags	@"EF_CUDA_TEXMODE_UNIFIED EF_CUDA_64BIT_ADDRESS EF_CUDA_ACCELERATORS EF_CUDA_SM90 EF_CUDA_VIRTUAL_SM(EF_CUDA_SM90)"
	.elftype	@"ET_EXEC"


//--------------------- .nv.info                  --------------------------
	.section	.nv.info,"",@"SHT_CUDA_INFO"
	.align	4


	//----- nvinfo : EIATTR_REGCOUNT
	.align		4
        /*0000*/ 	.byte	0x04, 0x2f
        /*0002*/ 	.short	(.L_2 - .L_1)
	.align		4
.L_1:
        /*0004*/ 	.word	index@(triton_per_fused_add_native_layer_norm_native_layer_norm_backward_12)
        /*0008*/ 	.word	0x00000020


	//----- nvinfo : EIATTR_MIN_STACK_SIZE
	.align		4
.L_2:
        /*000c*/ 	.byte	0x04, 0x12
        /*000e*/ 	.short	(.L_4 - .L_3)
	.align		4
.L_3:
        /*0010*/ 	.word	index@(triton_per_fused_add_native_layer_norm_native_layer_norm_backward_12)
        /*0014*/ 	.word	0x00000000


	//----- nvinfo : EIATTR_FRAME_SIZE
	.align		4
.L_4:
        /*0018*/ 	.byte	0x04, 0x11
        /*001a*/ 	.short	(.L_6 - .L_5)
	.align		4
.L_5:
        /*001c*/ 	.word	index@(triton_per_fused_add_native_layer_norm_native_layer_norm_backward_12)
        /*0020*/ 	.word	0x00000000


	//----- nvinfo : EIATTR_MIN_STACK_SIZE
	.align		4
.L_6:
        /*0024*/ 	.byte	0x04, 0x12
        /*0026*/ 	.short	(.L_8 - .L_7)
	.align		4
.L_7:
        /*0028*/ 	.word	index@(triton_per_fused_add_native_layer_norm_native_layer_norm_backward_12)
        /*002c*/ 	.word	0x00000000
.L_8:


//--------------------- .nv.info.triton_per_fused_add_native_layer_norm_native_layer_norm_backward_12 --------------------------
	.section	.nv.info.triton_per_fused_add_native_layer_norm_native_layer_norm_backward_12,"",@"SHT_CUDA_INFO"
	.sectionflags	@""
	.align	4


	//----- nvinfo : EIATTR_CUDA_API_VERSION
	.align		4
        /*0000*/ 	.byte	0x04, 0x37
        /*0002*/ 	.short	(.L_10 - .L_9)
.L_9:
        /*0004*/ 	.word	0x0000007c


	//----- nvinfo : EIATTR_KPARAM_INFO
	.align		4
.L_10:
        /*0008*/ 	.byte	0x04, 0x17
        /*000a*/ 	.short	(.L_12 - .L_11)
.L_11:
        /*000c*/ 	.word	0x00000000
        /*0010*/ 	.short	0x000b
        /*0012*/ 	.short	0x0054
        /*0014*/ 	.byte	0x00, 0xf0, 0x11, 0x00


	//----- nvinfo : EIATTR_KPARAM_INFO
	.align		4
.L_12:
        /*0018*/ 	.byte	0x04, 0x17
        /*001a*/ 	.short	(.L_14 - .L_13)
.L_13:
        /*001c*/ 	.word	0x00000000
        /*0020*/ 	.short	0x000a
        /*0022*/ 	.short	0x0050
        /*0024*/ 	.byte	0x00, 0xf0, 0x11, 0x00


	//----- nvinfo : EIATTR_KPARAM_INFO
	.align		4
.L_14:
        /*0028*/ 	.byte	0x04, 0x17
        /*002a*/ 	.short	(.L_16 - .L_15)
.L_15:
        /*002c*/ 	.word	0x00000000
        /*0030*/ 	.short	0x0009
        /*0032*/ 	.short	0x0048
        /*0034*/ 	.byte	0x00, 0xf4, 0x21, 0x00


	//----- nvinfo : EIATTR_KPARAM_INFO
	.align		4
.L_16:
        /*0038*/ 	.byte	0x04, 0x17
        /*003a*/ 	.short	(.L_18 - .L_17)
.L_17:
        /*003c*/ 	.word	0x00000000
        /*0040*/ 	.short	0x0008
        /*0042*/ 	.short	0x0040
        /*0044*/ 	.byte	0x00, 0xf4, 0x21, 0x00


	//----- nvinfo : EIATTR_KPARAM_INFO
	.align		4
.L_18:
        /*0048*/ 	.byte	0x04, 0x17
        /*004a*/ 	.short	(.L_20 - .L_19)
.L_19:
        /*004c*/ 	.word	0x00000000
        /*0050*/ 	.short	0x0007
        /*0052*/ 	.short	0x0038
        /*0054*/ 	.byte	0x00, 0xf4, 0x21, 0x00


	//----- nvinfo : EIATTR_KPARAM_INFO
	.align		4
.L_20:
        /*0058*/ 	.byte	0x04, 0x17
        /*005a*/ 	.short	(.L_22 - .L_21)
.L_21:
        /*005c*/ 	.word	0x00000000
        /*0060*/ 	.short	0x0006
        /*0062*/ 	.short	0x0030
        /*0064*/ 	.byte	0x00, 0xf4, 0x21, 0x00


	//----- nvinfo : EIATTR_KPARAM_INFO
	.align		4
.L_22:
        /*0068*/ 	.byte	0x04, 0x17
        /*006a*/ 	.short	(.L_24 - .L_23)
.L_23:
        /*006c*/ 	.word	0x00000000
        /*0070*/ 	.short	0x0005
        /*0072*/ 	.short	0x0028
        /*0074*/ 	.byte	0x00, 0xf4, 0x21, 0x00


	//----- nvinfo : EIATTR_KPARAM_INFO
	.align		4
.L_24:
        /*0078*/ 	.byte	0x04, 0x17
        /*007a*/ 	.short	(.L_26 - .L_25)
.L_25:
        /*007c*/ 	.word	0x00000000
        /*0080*/ 	.short	0x0004
        /*0082*/ 	.short	0x0020
        /*0084*/ 	.byte	0x00, 0xf4, 0x21, 0x00


	//----- nvinfo : EIATTR_KPARAM_INFO
	.align		4
.L_26:
        /*0088*/ 	.byte	0x04, 0x17
        /*008a*/ 	.short	(.L_28 - .L_27)
.L_27:
        /*008c*/ 	.word	0x00000000
        /*0090*/ 	.short	0x0003
        /*0092*/ 	.short	0x0018
        /*0094*/ 	.byte	0x00, 0xf4, 0x21, 0x00


	//----- nvinfo : EIATTR_KPARAM_INFO
	.align		4
.L_28:
        /*0098*/ 	.byte	0x04, 0x17
        /*009a*/ 	.short	(.L_30 - .L_29)
.L_29:
        /*009c*/ 	.word	0x00000000
        /*00a0*/ 	.short	0x0002
        /*00a2*/ 	.short	0x0010
        /*00a4*/ 	.byte	0x00, 0xf4, 0x21, 0x00


	//----- nvinfo : EIATTR_KPARAM_INFO
	.align		4
.L_30:
        /*00a8*/ 	.byte	0x04, 0x17
        /*00aa*/ 	.short	(.L_32 - .L_31)
.L_31:
        /*00ac*/ 	.word	0x00000000
        /*00b0*/ 	.short	0x0001
        /*00b2*/ 	.short	0x0008
        /*00b4*/ 	.byte	0x00, 0xf4, 0x21, 0x00


	//----- nvinfo : EIATTR_KPARAM_INFO
	.align		4
.L_32:
        /*00b8*/ 	.byte	0x04, 0x17
        /*00ba*/ 	.short	(.L_34 - .L_33)
.L_33:
        /*00bc*/ 	.word	0x00000000
        /*00c0*/ 	.short	0x0000
        /*00c2*/ 	.short	0x0000
        /*00c4*/ 	.byte	0x00, 0xf4, 0x21, 0x00


	//----- nvinfo : EIATTR_SPARSE_MMA_MASK
	.align		4
.L_34:
        /*00c8*/ 	.byte	0x03, 0x50
        /*00ca*/ 	.short	0x0000


	//----- nvinfo : EIATTR_MAXREG_COUNT
	.align		4
        /*00cc*/ 	.byte	0x03, 0x1b
        /*00ce*/ 	.short	0x00ff


	//----- nvinfo : EIATTR_COOP_GROUP_MASK_REGIDS
	.align		4
        /*00d0*/ 	.byte	0x04, 0x29
        /*00d2*/ 	.short	(.L_36 - .L_35)


	//   ....[0]....
.L_35:
        /*00d4*/ 	.word	0xffffffff


	//   ....[1]....
        /*00d8*/ 	.word	0xffffffff


	//   ....[2]....
        /*00dc*/ 	.word	0xffffffff


	//   ....[3]....
        /*00e0*/ 	.word	0xffffffff


	//   ....[4]....
        /*00e4*/ 	.word	0xffffffff


	//   ....[5]....
        /*00e8*/ 	.word	0xffffffff


	//   ....[6]....
        /*00ec*/ 	.word	0xffffffff


	//   ....[7]....
        /*00f0*/ 	.word	0xffffffff


	//   ....[8]....
        /*00f4*/ 	.word	0xffffffff


	//   ....[9]....
        /*00f8*/ 	.word	0xffffffff


	//   ....[10]....
        /*00fc*/ 	.word	0xffffffff


	//   ....[11]....
        /*0100*/ 	.word	0xffffffff


	//   ....[12]....
        /*0104*/ 	.word	0xffffffff


	//   ....[13]....
        /*0108*/ 	.word	0xffffffff


	//----- nvinfo : EIATTR_COOP_GROUP_INSTR_OFFSETS
	.align		4
.L_36:
        /*010c*/ 	.byte	0x04, 0x28
        /*010e*/ 	.short	(.L_38 - .L_37)


	//   ....[0]....
.L_37:
        /*0110*/ 	.word	0x00000510


	//   ....[1]....
        /*0114*/ 	.word	0x00000530


	//   ....[2]....
        /*0118*/ 	.word	0x00000550


	//   ....[3]....
        /*011c*/ 	.word	0x00000570


	//   ....[4]....
        /*0120*/ 	.word	0x00000590


	//   ....[5]....
        /*0124*/ 	.word	0x00000690


	//   ....[6]....
        /*0128*/ 	.word	0x000006c0


	//   ....[7]....
        /*012c*/ 	.word	0x000007c0


	//   ....[8]....
        /*0130*/ 	.word	0x000007e0


	//   ....[9]....
        /*0134*/ 	.word	0x00000800


	//   ....[10]....
        /*0138*/ 	.word	0x00000820


	//   ....[11]....
        /*013c*/ 	.word	0x00000840


	//   ....[12]....
        /*0140*/ 	.word	0x000008a0


	//   ....[13]....
        /*0144*/ 	.word	0x000008c0


	//----- nvinfo : EIATTR_EXIT_INSTR_OFFSETS
	.align		4
.L_38:
        /*0148*/ 	.byte	0x04, 0x1c
        /*014a*/ 	.short	(.L_40 - .L_39)


	//   ....[0]....
.L_39:
        /*014c*/ 	.word	0x00000b10


	//   ....[1]....
        /*0150*/ 	.word	0x00000b40


	//----- nvinfo : EIATTR_REQNTID
	.align		4
.L_40:
        /*0154*/ 	.byte	0x04, 0x10
        /*0156*/ 	.short	(.L_42 - .L_41)
.L_41:
        /*0158*/ 	.word	0x00000080
        /*015c*/ 	.word	0x00000001
        /*0160*/ 	.word	0x00000001


	//----- nvinfo : EIATTR_CBANK_PARAM_SIZE
	.align		4
.L_42:
        /*0164*/ 	.byte	0x03, 0x19
        /*0166*/ 	.short	0x0058


	//----- nvinfo : EIATTR_PARAM_CBANK
	.align		4
        /*0168*/ 	.byte	0x04, 0x0a
        /*016a*/ 	.short	(.L_44 - .L_43)
	.align		4
.L_43:
        /*016c*/ 	.word	index@(.nv.constant0.triton_per_fused_add_native_layer_norm_native_layer_norm_backward_12)
        /*0170*/ 	.short	0x0210
        /*0172*/ 	.short	0x0058


	//----- nvinfo : EIATTR_SW_WAR
	.align		4
.L_44:
        /*0174*/ 	.byte	0x04, 0x36
        /*0176*/ 	.short	(.L_46 - .L_45)
.L_45:
        /*0178*/ 	.word	0x00000008
.L_46:


//--------------------- .nv.callgraph             --------------------------
	.section	.nv.callgraph,"",@"SHT_CUDA_CALLGRAPH"
	.align	4
	.sectionentsize	8
	.align		4
        /*0000*/ 	.word	0x00000000
	.align		4
        /*0004*/ 	.word	0xffffffff
	.align		4
        /*0008*/ 	.word	0x00000000
	.align		4
        /*000c*/ 	.word	0xfffffffe
	.align		4
        /*0010*/ 	.word	0x00000000
	.align		4
        /*0014*/ 	.word	0xfffffffd
	.align		4
        /*0018*/ 	.word	0x00000000
	.align		4
        /*001c*/ 	.word	0xfffffffc


//--------------------- .nv.constant4             --------------------------
	.section	.nv.constant4,"a",@progbits
	.align	8
	.align		8
.nv.constant4:
        /*0000*/ 	.dword	_$_str


//--------------------- .text.triton_per_fused_add_native_layer_norm_native_layer_norm_backward_12 --------------------------
	.section	.text.triton_per_fused_add_native_layer_norm_native_layer_norm_backward_12,"ax",@progbits
	.sectionflags	@"SHF_BARRIERS=1"
	.align	128
        .global         triton_per_fused_add_native_layer_norm_native_layer_norm_backward_12
        .type           triton_per_fused_add_native_layer_norm_native_layer_norm_backward_12,@function
        .size           triton_per_fused_add_native_layer_norm_native_layer_norm_backward_12,(.L_x_1 - triton_per_fused_add_native_layer_norm_native_layer_norm_backward_12)
        .other          triton_per_fused_add_native_layer_norm_native_layer_norm_backward_12,@"STO_CUDA_ENTRY STV_DEFAULT"
triton_per_fused_add_native_layer_norm_native_layer_norm_backward_12:
.text.triton_per_fused_add_native_layer_norm_native_layer_norm_backward_12:
[----:B------:R-:W0:Y:S01]  /*0000*/  LDC R1, c[0x0][0x28] ;  /* 0x00000a00ff017b82 */ /* 0x000e220000000800 */
[----:B------:R-:W1:Y:S07]  /*0010*/  S2R R2, SR_TID.X ;  /* 0x0000000000027919 */ /* 0x000e6e0000002100 */
[----:B------:R-:W2:Y:S01]  /*0020*/  LDC.64 R22, c[0x0][0x220] ;  /* 0x00008800ff167b82 */ /* 0x000ea20000000a00 */
[----:B------:R-:W-:Y:S02]  /*0030*/  CS2R R4, SRZ ;  /* 0x0000000000047805 */ /* 0x000fe4000001ff00 */
[----:B------:R-:W-:Y:S01]  /*0040*/  CS2R R6, SRZ ;  /* 0x0000000000067805 */ /* 0x000fe2000001ff00 */
[----:B------:R-:W3:Y:S01]  /*0050*/  S2R R3, SR_CTAID.X ;  /* 0x0000000000037919 */ /* 0x000ee20000002500 */
[----:B------:R-:W-:-:S02]  /*0060*/  CS2R R8, SRZ ;  /* 0x0000000000087805 */ /* 0x000fc4000001ff00 */
[----:B------:R-:W-:Y:S01]  /*0070*/  CS2R R10, SRZ ;  /* 0x00000000000a7805 */ /* 0x000fe2000001ff00 */
[----:B------:R-:W-:Y:S01]  /*0080*/  ULDC.64 UR6, c[0x0][0x208] ;  /* 0x0000820000067ab9 */ /* 0x000fe20000000a00 */
[----:B------:R-:W4:Y:S08]  /*0090*/  LDC.64 R18, c[0x0][0x218] ;  /* 0x00008600ff127b82 */ /* 0x000f300000000a00 */
[----:B------:R-:W5:Y:S08]  /*00a0*/  LDC.64 R28, c[0x0][0x230] ;  /* 0x00008c00ff1c7b82 */ /* 0x000f700000000a00 */
[----:B------:R-:W5:Y:S01]  /*00b0*/  LDC.64 R26, c[0x0][0x210] ;  /* 0x00008400ff1a7b82 */ /* 0x000f620000000a00 */
[----:B-1----:R-:W-:-:S04]  /*00c0*/  SHF.L.U32 R16, R2, 0x2, RZ ;  /* 0x0000000202107819 */ /* 0x002fc800000006ff */
[----:B------:R-:W-:-:S04]  /*00d0*/  LOP3.LUT R21, R16, 0x1fc, RZ, 0xc0, !PT ;  /* 0x000001fc10157812 */ /* 0x000fc800078ec0ff */
[C---:B------:R-:W-:Y:S01]  /*00e0*/  ISETP.GE.U32.AND P1, PT, R21.reuse, 0x180, PT ;  /* 0x000001801500780c */ /* 0x040fe20003f26070 */
[----:B--2---:R-:W-:-:S04]  /*00f0*/  IMAD.WIDE.U32 R22, R21, 0x4, R22 ;  /* 0x0000000415167825 */ /* 0x004fc800078e0016 */
[----:B---3--:R-:W-:-:S04]  /*0100*/  IMAD R21, R3, 0x180, R21 ;  /* 0x0000018003157824 */ /* 0x008fc800078e0215 */
[----:B----4-:R-:W-:-:S04]  /*0110*/  IMAD.WIDE R18, R21, 0x4, R18 ;  /* 0x0000000415127825 */ /* 0x010fc800078e0212 */
[----:B------:R1:W2:Y:S04]  /*0120*/  @!P1 LDG.E.EL.128 R8, desc[UR6][R22.64] ;  /* 0x0000000616089981 */ /* 0x0002a8000c2e1d00 */
[----:B------:R3:W4:Y:S01]  /*0130*/  @!P1 LDG.E.128 R4, desc[UR6][R18.64] ;  /* 0x0000000612049981 */ /* 0x000722000c1e1d00 */
[----:B------:R-:W-:Y:S02]  /*0140*/  CS2R R12, SRZ ;  /* 0x00000000000c7805 */ /* 0x000fe4000001ff00 */
[----:B------:R-:W-:Y:S01]  /*0150*/  CS2R R14, SRZ ;  /* 0x00000000000e7805 */ /* 0x000fe2000001ff00 */
[----:B-1----:R-:W1:Y:S01]  /*0160*/  LDC.64 R22, c[0x0][0x228] ;  /* 0x00008a00ff167b82 */ /* 0x002e620000000a00 */
[----:B---3--:R-:W-:Y:S01]  /*0170*/  CS2R R18, SRZ ;  /* 0x0000000000127805 */ /* 0x008fe2000001ff00 */
[----:B0----5:R-:W-:-:S04]  /*0180*/  IMAD.WIDE R26, R21, 0x4, R26 ;  /* 0x00000004151a7825 */ /* 0x021fc800078e021a */
[----:B-1----:R-:W-:Y:S01]  /*0190*/  IMAD.WIDE R22, R21, 0x4, R22 ;  /* 0x0000000415167825 */ /* 0x002fe200078e0216 */
[----:B------:R-:W-:-:S04]  /*01a0*/  CS2R R20, SRZ ;  /* 0x0000000000147805 */ /* 0x000fc8000001ff00 */
[----:B------:R0:W3:Y:S02]  /*01b0*/  @!P1 LDG.E.128 R12, desc[UR6][R22.64] ;  /* 0x00000006160c9981 */ /* 0x0000e4000c1e1d00 */
[----:B0-----:R-:W-:-:S06]  /*01c0*/  CS2R R22, SRZ ;  /* 0x0000000000167805 */ /* 0x001fcc000001ff00 */
[----:B------:R-:W5:Y:S01]  /*01d0*/  @!P1 LDG.E.128 R20, desc[UR6][R26.64] ;  /* 0x000000061a149981 */ /* 0x000f62000c1e1d00 */
[----:B--2---:R-:W-:Y:S02]  /*01e0*/  SEL R17, R10, RZ, !P1 ;  /* 0x000000ff0a117207 */ /* 0x004fe40004800000 */
[----:B------:R-:W-:Y:S02]  /*01f0*/  LOP3.LUT R10, R16, 0x1fc, RZ, 0xc0, !PT ;  /* 0x000001fc100a7812 */ /* 0x000fe400078ec0ff */
[----:B----4-:R-:W-:-:S03]  /*0200*/  SEL R6, R6, RZ, !P1 ;  /* 0x000000ff06067207 */ /* 0x010fc60004800000 */
[----:B------:R-:W-:-:S04]  /*0210*/  IMAD.WIDE.U32 R28, R10, 0x4, R28 ;  /* 0x000000040a1c7825 */ /* 0x000fc800078e001c */
[----:B------:R-:W-:Y:S01]  /*0220*/  FADD R6, R6, R17 ;  /* 0x0000001106067221 */ /* 0x000fe20000000000 */
[----:B------:R-:W-:-:S06]  /*0230*/  CS2R R16, SRZ ;  /* 0x0000000000107805 */ /* 0x000fcc000001ff00 */
[----:B------:R0:W2:Y:S01]  /*0240*/  @!P1 LDG.E.EL.128 R16, desc[UR6][R28.64] ;  /* 0x000000061c109981 */ /* 0x0000a2000c2e1d00 */
[----:B------:R-:W-:Y:S02]  /*0250*/  SEL R25, R8, RZ, !P1 ;  /* 0x000000ff08197207 */ /* 0x000fe40004800000 */
[----:B------:R-:W-:Y:S02]  /*0260*/  SEL R8, R9, RZ, !P1 ;  /* 0x000000ff09087207 */ /* 0x000fe40004800000 */
[----:B------:R-:W-:Y:S02]  /*0270*/  SEL R4, R4, RZ, !P1 ;  /* 0x000000ff04047207 */ /* 0x000fe40004800000 */
[----:B------:R-:W-:Y:S02]  /*0280*/  SEL R5, R5, RZ, !P1 ;  /* 0x000000ff05057207 */ /* 0x000fe40004800000 */
[----:B0-----:R-:W-:Y:S01]  /*0290*/  SEL R28, R11, RZ, !P1 ;  /* 0x000000ff0b1c7207 */ /* 0x001fe20004800000 */
[----:B------:R-:W-:-:S02]  /*02a0*/  FADD R4, R4, R25 ;  /* 0x0000001904047221 */ /* 0x000fc40000000000 */
[----:B------:R-:W-:Y:S01]  /*02b0*/  FADD R5, R5, R8 ;  /* 0x0000000805057221 */ /* 0x000fe20000000000 */
[----:B------:R-:W-:Y:S02]  /*02c0*/  SEL R7, R7, RZ, !P1 ;  /* 0x000000ff07077207 */ /* 0x000fe40004800000 */
[----:B---3--:R-:W-:Y:S02]  /*02d0*/  SEL R12, R12, RZ, !P1 ;  /* 0x000000ff0c0c7207 */ /* 0x008fe40004800000 */
[----:B------:R-:W-:Y:S02]  /*02e0*/  SEL R13, R13, RZ, !P1 ;  /* 0x000000ff0d0d7207 */ /* 0x000fe40004800000 */
[----:B------:R-:W-:Y:S01]  /*02f0*/  SEL R14, R14, RZ, !P1 ;  /* 0x000000ff0e0e7207 */ /* 0x000fe20004800000 */
[----:B------:R-:W-:Y:S01]  /*0300*/  FADD R7, R7, R28 ;  /* 0x0000001c07077221 */ /* 0x000fe20000000000 */
[----:B------:R-:W-:Y:S01]  /*0310*/  SEL R15, R15, RZ, !P1 ;  /* 0x000000ff0f0f7207 */ /* 0x000fe20004800000 */
[----:B------:R-:W0:Y:S01]  /*0320*/  S2UR UR5, SR_CgaCtaId ;  /* 0x00000000000579c3 */ /* 0x000e220000008800 */
[C---:B------:R-:W-:Y:S01]  /*0330*/  LOP3.LUT P2, RZ, R2.reuse, 0x1f, RZ, 0xc0, !PT ;  /* 0x0000001f02ff7812 */ /* 0x040fe2000784c0ff */
[----:B------:R-:W-:Y:S01]  /*0340*/  UMOV UR4, 0x400 ;  /* 0x0000040000047882 */ /* 0x000fe20000000000 */
[----:B------:R-:W-:Y:S01]  /*0350*/  ISETP.GE.AND P3, PT, R2, 0x4, PT ;  /* 0x000000040200780c */ /* 0x000fe20003f66270 */
[----:B0-----:R-:W-:Y:S01]  /*0360*/  UPRMT UR4, UR5, 0x654, UR4 ;  /* 0x0000065405047896 */ /* 0x001fe20008000004 */
[----:B--2---:R-:W-:-:S02]  /*0370*/  SEL R9, R16, RZ, !P1 ;  /* 0x000000ff10097207 */ /* 0x004fc40004800000 */
[----:B------:R-:W-:Y:S02]  /*0380*/  SEL R16, R17, RZ, !P1 ;  /* 0x000000ff11107207 */ /* 0x000fe40004800000 */
[----:B-----5:R-:W-:Y:S01]  /*0390*/  SEL R17, R20, RZ, !P1 ;  /* 0x000000ff14117207 */ /* 0x020fe20004800000 */
[----:B------:R-:W-:Y:S01]  /*03a0*/  FADD R9, R12, R9 ;  /* 0x000000090c097221 */ /* 0x000fe20000000000 */
[----:B------:R-:W-:Y:S02]  /*03b0*/  SEL R12, R21, RZ, !P1 ;  /* 0x000000ff150c7207 */ /* 0x000fe40004800000 */
[----:B------:R-:W-:Y:S02]  /*03c0*/  SEL R11, R18, RZ, !P1 ;  /* 0x000000ff120b7207 */ /* 0x000fe40004800000 */
[----:B------:R-:W-:Y:S01]  /*03d0*/  SEL R8, R19, RZ, !P1 ;  /* 0x000000ff13087207 */ /* 0x000fe20004800000 */
[----:B------:R-:W-:Y:S01]  /*03e0*/  FADD R13, R13, R16 ;  /* 0x000000100d0d7221 */ /* 0x000fe20000000000 */
[----:B------:R-:W-:Y:S01]  /*03f0*/  SEL R19, R22, RZ, !P1 ;  /* 0x000000ff16137207 */ /* 0x000fe20004800000 */
[----:B------:R-:W-:Y:S01]  /*0400*/  FADD R4, R17, R4 ;  /* 0x0000000411047221 */ /* 0x000fe20000000000 */
[----:B------:R-:W-:Y:S01]  /*0410*/  FADD R12, R12, R5 ;  /* 0x000000050c0c7221 */ /* 0x000fe20000000000 */
[----:B------:R-:W-:Y:S01]  /*0420*/  FADD R11, R14, R11 ;  /* 0x0000000b0e0b7221 */ /* 0x000fe20000000000 */
[----:B------:R-:W-:Y:S01]  /*0430*/  SEL R14, R23, RZ, !P1 ;  /* 0x000000ff170e7207 */ /* 0x000fe20004800000 */
[----:B------:R-:W-:Y:S01]  /*0440*/  FADD R6, R19, R6 ;  /* 0x0000000613067221 */ /* 0x000fe20000000000 */
[----:B------:R-:W-:Y:S01]  /*0450*/  FADD R4, R9, R4 ;  /* 0x0000000409047221 */ /* 0x000fe20000000000 */
[----:B------:R-:W-:Y:S01]  /*0460*/  FADD R5, R13, R12 ;  /* 0x0000000c0d057221 */ /* 0x000fe20000000000 */
[----:B------:R-:W-:Y:S01]  /*0470*/  FADD R8, R15, R8 ;  /* 0x000000080f087221 */ /* 0x000fe20000000000 */
[----:B------:R-:W-:Y:S01]  /*0480*/  FADD R7, R14, R7 ;  /* 0x000000070e077221 */ /* 0x000fe20000000000 */
[----:B------:R-:W-:Y:S01]  /*0490*/  FADD R6, R6, R11 ;  /* 0x0000000b06067221 */ /* 0x000fe20000000000 */
[----:B------:R-:W-:Y:S01]  /*04a0*/  FADD R9, R4, R5 ;  /* 0x0000000504097221 */ /* 0x000fe20000000000 */
[----:B------:R-:W0:Y:S01]  /*04b0*/  LDC.64 R18, c[0x0][0x238] ;  /* 0x00008e00ff127b82 */ /* 0x000e220000000a00 */
[----:B------:R-:W-:-:S02]  /*04c0*/  FADD R7, R7, R8 ;  /* 0x0000000807077221 */ /* 0x000fc40000000000 */
[----:B------:R-:W-:-:S04]  /*04d0*/  FADD R8, R6, R9 ;  /* 0x0000000906087221 */ /* 0x000fc80000000000 */
[----:B------:R-:W-:Y:S01]  /*04e0*/  FADD R8, R8, R7 ;  /* 0x0000000708087221 */ /* 0x000fe20000000000 */
[----:B------:R-:W1:Y:S04]  /*04f0*/  LDC.64 R20, c[0x0][0x240] ;  /* 0x00009000ff147b82 */ /* 0x000e680000000a00 */
[----:B------:R-:W-:-:S05]  /*0500*/  FSEL R8, R8, RZ, !P1 ;  /* 0x000000ff08087208 */ /* 0x000fca0004800000 */
[----:B------:R-:W2:Y:S02]  /*0510*/  SHFL.BFLY PT, R9, R8, 0x10, 0x1f ;  /* 0x0e001f0008097f89 */ /* 0x000ea400000e0000 */
[----:B--2---:R-:W-:-:S05]  /*0520*/  FADD R9, R8, R9 ;  /* 0x0000000908097221 */ /* 0x004fca0000000000 */
[----:B------:R-:W2:Y:S02]  /*0530*/  SHFL.BFLY PT, R12, R9, 0x8, 0x1f ;  /* 0x0d001f00090c7f89 */ /* 0x000ea400000e0000 */
[----:B--2---:R-:W-:-:S05]  /*0540*/  FADD R12, R9, R12 ;  /* 0x0000000c090c7221 */ /* 0x004fca0000000000 */
[----:B------:R-:W2:Y:S02]  /*0550*/  SHFL.BFLY PT, R11, R12, 0x4, 0x1f ;  /* 0x0c801f000c0b7f89 */ /* 0x000ea400000e0000 */
[----:B--2---:R-:W-:-:S05]  /*0560*/  FADD R11, R12, R11 ;  /* 0x0000000b0c0b7221 */ /* 0x004fca0000000000 */
[----:B------:R-:W2:Y:S02]  /*0570*/  SHFL.BFLY PT, R14, R11, 0x2, 0x1f ;  /* 0x0c401f000b0e7f89 */ /* 0x000ea400000e0000 */
[----:B--2---:R-:W-:-:S05]  /*0580*/  FADD R14, R11, R14 ;  /* 0x0000000e0b0e7221 */ /* 0x004fca0000000000 */
[----:B------:R-:W2:Y:S01]  /*0590*/  SHFL.BFLY PT, R13, R14, 0x1, 0x1f ;  /* 0x0c201f000e0d7f89 */ /* 0x000ea200000e0000 */
[----:B------:R-:W-:Y:S01]  /*05a0*/  SHF.R.U32.HI R22, RZ, 0x3, R2 ;  /* 0x00000003ff167819 */ /* 0x000fe20000011602 */
[----:B0-----:R-:W-:Y:S01]  /*05b0*/  IMAD.WIDE.U32 R18, R10, 0x4, R18 ;  /* 0x000000040a127825 */ /* 0x001fe200078e0012 */
[----:B------:R-:W-:-:S03]  /*05c0*/  CS2R R8, SRZ ;  /* 0x0000000000087805 */ /* 0x000fc6000001ff00 */
[----:B-1----:R-:W-:Y:S01]  /*05d0*/  IMAD.WIDE.U32 R20, R10, 0x4, R20 ;  /* 0x000000040a147825 */ /* 0x002fe200078e0014 */
[----:B------:R-:W-:Y:S02]  /*05e0*/  CS2R R10, SRZ ;  /* 0x00000000000a7805 */ /* 0x000fe4000001ff00 */
[----:B------:R-:W-:-:S04]  /*05f0*/  LOP3.LUT R22, R22, 0xc, RZ, 0xc0, !PT ;  /* 0x0000000c16167812 */ /* 0x000fc800078ec0ff */
[----:B------:R0:W3:Y:S01]  /*0600*/  @!P1 LDG.E.EL.128 R8, desc[UR6][R18.64] ;  /* 0x0000000612089981 */ /* 0x0000e2000c2e1d00 */
[----:B--2---:R-:W-:Y:S01]  /*0610*/  FADD R16, R14, R13 ;  /* 0x0000000d0e107221 */ /* 0x004fe20000000000 */
[----:B------:R-:W-:Y:S02]  /*0620*/  CS2R R12, SRZ ;  /* 0x00000000000c7805 */ /* 0x000fe4000001ff00 */
[----:B------:R-:W-:Y:S02]  /*0630*/  CS2R R14, SRZ ;  /* 0x00000000000e7805 */ /* 0x000fe4000001ff00 */
[----:B------:R-:W-:Y:S04]  /*0640*/  @!P2 STS [R22+UR4], R16 ;  /* 0x000000101600a988 */ /* 0x000fe80008000804 */
[----:B------:R1:W2:Y:S01]  /*0650*/  @!P1 LDG.E.EL.128 R12, desc[UR6][R20.64] ;  /* 0x00000006140c9981 */ /* 0x0002a2000c2e1d00 */
[C---:B------:R-:W-:Y:S01]  /*0660*/  SHF.L.U32 R17, R2.reuse, 0x2, RZ ;  /* 0x0000000202117819 */ /* 0x040fe200000006ff */
[----:B------:R-:W-:Y:S06]  /*0670*/  BAR.SYNC.DEFER_BLOCKING 0x0 ;  /* 0x0000000000007b1d */ /* 0x000fec0000010000 */
[----:B------:R-:W4:Y:S04]  /*0680*/  @!P3 LDS R24, [R17+UR4] ;  /* 0x000000041118b984 */ /* 0x000f280008000800 */
[----:B----4-:R-:W4:Y:S01]  /*0690*/  SHFL.BFLY PT, R23, R24, 0x2, 0x1f ;  /* 0x0c401f0018177f89 */ /* 0x010f2200000e0000 */
[----:B------:R-:W-:Y:S01]  /*06a0*/  LOP3.LUT P0, RZ, R2, 0x3, RZ, 0xc0, !PT ;  /* 0x0000000302ff7812 */ /* 0x000fe2000780c0ff */
[----:B----4-:R-:W-:-:S05]  /*06b0*/  FADD R23, R24, R23 ;  /* 0x0000001718177221 */ /* 0x010fca0000000000 */
[----:B------:R-:W4:Y:S01]  /*06c0*/  SHFL.BFLY PT, R28, R23, 0x1, 0x1f ;  /* 0x0c201f00171c7f89 */ /* 0x000f2200000e0000 */
[----:B------:R-:W-:Y:S01]  /*06d0*/  ISETP.LT.AND P0, PT, R2, 0x4, !P0 ;  /* 0x000000040200780c */ /* 0x000fe20004701270 */
[----:B----4-:R-:W-:-:S12]  /*06e0*/  FADD R28, R23, R28 ;  /* 0x0000001c171c7221 */ /* 0x010fd80000000000 */
[----:B------:R-:W-:Y:S01]  /*06f0*/  @P0 STS [R17+UR4], R28 ;  /* 0x0000001c11000988 */ /* 0x000fe20008000804 */
[----:B------:R-:W-:Y:S06]  /*0700*/  BAR.SYNC.DEFER_BLOCKING 0x0 ;  /* 0x0000000000007b1d */ /* 0x000fec0000010000 */
[----:B------:R-:W4:Y:S02]  /*0710*/  LDS R16, [UR4] ;  /* 0x00000004ff107984 */ /* 0x000f240008000800 */
[----:B----4-:R-:W-:-:S04]  /*0720*/  FADD R16, RZ, R16 ;  /* 0x00000010ff107221 */ /* 0x010fc80000000000 */
[C---:B------:R-:W-:Y:S01]  /*0730*/  FFMA R29, R16.reuse, -0.002604166744276881218, R5 ;  /* 0xbb2aaaab101d7823 */ /* 0x040fe20000000005 */
[----:B0-----:R-:W-:-:S03]  /*0740*/  FFMA R19, R16, -0.002604166744276881218, R4 ;  /* 0xbb2aaaab10137823 */ /* 0x001fc60000000004 */
[----:B------:R-:W-:Y:S01]  /*0750*/  FMUL R18, R29, R29 ;  /* 0x0000001d1d127220 */ /* 0x000fe20000400000 */
[----:B------:R-:W-:-:S03]  /*0760*/  FFMA R25, R16, -0.002604166744276881218, R6 ;  /* 0xbb2aaaab10197823 */ /* 0x000fc60000000006 */
[----:B------:R-:W-:Y:S01]  /*0770*/  FFMA R18, R19, R19, R18 ;  /* 0x0000001313127223 */ /* 0x000fe20000000012 */
[----:B------:R-:W-:-:S03]  /*0780*/  FFMA R23, R16, -0.002604166744276881218, R7 ;  /* 0xbb2aaaab10177823 */ /* 0x000fc60000000007 */
[----:B------:R-:W-:-:S04]  /*0790*/  FFMA R18, R25, R25, R18 ;  /* 0x0000001919127223 */ /* 0x000fc80000000012 */
[----:B------:R-:W-:-:S05]  /*07a0*/  FFMA R18, R23, R23, R18 ;  /* 0x0000001717127223 */ /* 0x000fca0000000012 */
[----:B------:R-:W-:-:S05]  /*07b0*/  FSEL R18, R18, RZ, !P1 ;  /* 0x000000ff12127208 */ /* 0x000fca0004800000 */
[----:B-1----:R-:W0:Y:S02]  /*07c0*/  SHFL.BFLY PT, R21, R18, 0x10, 0x1f ;  /* 0x0e001f0012157f89 */ /* 0x002e2400000e0000 */
[----:B0-----:R-:W-:-:S05]  /*07d0*/  FADD R21, R18, R21 ;  /* 0x0000001512157221 */ /* 0x001fca0000000000 */
[----:B------:R-:W0:Y:S02]  /*07e0*/  SHFL.BFLY PT, R16, R21, 0x8, 0x1f ;  /* 0x0d001f0015107f89 */ /* 0x000e2400000e0000 */
[----:B0-----:R-:W-:-:S05]  /*07f0*/  FADD R16, R21, R16 ;  /* 0x0000001015107221 */ /* 0x001fca0000000000 */
[----:B------:R-:W0:Y:S02]  /*0800*/  SHFL.BFLY PT, R20, R16, 0x4, 0x1f ;  /* 0x0c801f0010147f89 */ /* 0x000e2400000e0000 */
[----:B0-----:R-:W-:-:S05]  /*0810*/  FADD R20, R16, R20 ;  /* 0x0000001410147221 */ /* 0x001fca0000000000 */
[----:B------:R-:W0:Y:S02]  /*0820*/  SHFL.BFLY PT, R24, R20, 0x2, 0x1f ;  /* 0x0c401f0014187f89 */ /* 0x000e2400000e0000 */
[----:B0-----:R-:W-:-:S05]  /*0830*/  FADD R24, R20, R24 ;  /* 0x0000001814187221 */ /* 0x001fca0000000000 */
[----:B------:R-:W0:Y:S02]  /*0840*/  SHFL.BFLY PT, R28, R24, 0x1, 0x1f ;  /* 0x0c201f00181c7f89 */ /* 0x000e2400000e0000 */
[----:B0-----:R-:W-:Y:S01]  /*0850*/  FADD R28, R24, R28 ;  /* 0x0000001c181c7221 */ /* 0x001fe20000000000 */
[----:B------:R-:W-:Y:S06]  /*0860*/  BAR.SYNC.DEFER_BLOCKING 0x0 ;  /* 0x0000000000007b1d */ /* 0x000fec0000010000 */
[----:B------:R-:W-:Y:S02]  /*0870*/  @!P2 STS [R22+UR4], R28 ;  /* 0x0000001c1600a988 */ /* 0x000fe40008000804 */
[----:B------:R-:W-:Y:S06]  /*0880*/  BAR.SYNC.DEFER_BLOCKING 0x0 ;  /* 0x0000000000007b1d */ /* 0x000fec0000010000 */
[----:B------:R-:W0:Y:S04]  /*0890*/  @!P3 LDS R0, [R17+UR4] ;  /* 0x000000041100b984 */ /* 0x000e280008000800 */
[----:B0-----:R-:W0:Y:S02]  /*08a0*/  SHFL.BFLY PT, R21, R0, 0x2, 0x1f ;  /* 0x0c401f0000157f89 */ /* 0x001e2400000e0000 */
[----:B0-----:R-:W-:-:S05]  /*08b0*/  FADD R21, R0, R21 ;  /* 0x0000001500157221 */ /* 0x001fca0000000000 */
[----:B------:R-:W0:Y:S02]  /*08c0*/  SHFL.BFLY PT, R16, R21, 0x1, 0x1f ;  /* 0x0c201f0015107f89 */ /* 0x000e2400000e0000 */
[----:B0-----:R-:W-:-:S05]  /*08d0*/  FADD R18, R21, R16 ;  /* 0x0000001015127221 */ /* 0x001fca0000000000 */
[----:B------:R-:W-:Y:S01]  /*08e0*/  @P0 STS [R17+UR4], R18 ;  /* 0x0000001211000988 */ /* 0x000fe20008000804 */
[----:B------:R-:W-:Y:S06]  /*08f0*/  BAR.SYNC.DEFER_BLOCKING 0x0 ;  /* 0x0000000000007b1d */ /* 0x000fec0000010000 */
[----:B------:R-:W0:Y:S01]  /*0900*/  LDS R16, [UR4] ;  /* 0x00000004ff107984 */ /* 0x000e220008000800 */
[----:B------:R-:W-:Y:S01]  /*0910*/  HFMA2.MMA R20, -RZ, RZ, 0.8955078125, -0.052093505859375 ;  /* 0x3b2aaaabff147435 */ /* 0x000fe200000001ff */
[----:B--2---:R-:W-:Y:S02]  /*0920*/  SEL R0, R12, RZ, !P1 ;  /* 0x000000ff0c007207 */ /* 0x004fe40004800000 */
[----:B---3--:R-:W-:Y:S01]  /*0930*/  SEL R8, R8, RZ, !P1 ;  /* 0x000000ff08087207 */ /* 0x008fe20004800000 */
[----:B0-----:R-:W-:-:S06]  /*0940*/  FADD R16, RZ, R16 ;  /* 0x00000010ff107221 */ /* 0x001fcc0000000000 */
[----:B------:R-:W-:Y:S02]  /*0950*/  FFMA R16, R16, R20, 9.9999997473787516356e-06 ;  /* 0x3727c5ac10107423 */ /* 0x000fe40000000014 */
[----:B------:R-:W0:Y:S04]  /*0960*/  LDC.64 R20, c[0x0][0x250] ;  /* 0x00009400ff147b82 */ /* 0x000e280000000a00 */
[----:B------:R-:W1:Y:S01]  /*0970*/  MUFU.RSQ R16, R16 ;  /* 0x0000001000107308 */ /* 0x000e620000001400 */
[----:B------:R-:W-:Y:S01]  /*0980*/  LOP3.LUT P0, RZ, R2, 0x7f, RZ, 0xc0, !PT ;  /* 0x0000007f02ff7812 */ /* 0x000fe2000780c0ff */
[----:B-1----:R-:W-:Y:S02]  /*0990*/  FMUL R12, R19, R16 ;  /* 0x00000010130c7220 */ /* 0x002fe40000400000 */
[----:B------:R-:W1:Y:S02]  /*09a0*/  LDC.64 R18, c[0x0][0x248] ;  /* 0x00009200ff127b82 */ /* 0x000e640000000a00 */
[----:B------:R-:W-:Y:S01]  /*09b0*/  FFMA R8, R8, R12, R0 ;  /* 0x0000000c08087223 */ /* 0x000fe20000000000 */
[----:B------:R-:W-:-:S02]  /*09c0*/  SEL R0, R9, RZ, !P1 ;  /* 0x000000ff09007207 */ /* 0x000fc40004800000 */
[----:B------:R-:W-:Y:S01]  /*09d0*/  SEL R9, R13, RZ, !P1 ;  /* 0x000000ff0d097207 */ /* 0x000fe20004800000 */
[-C--:B------:R-:W-:Y:S02]  /*09e0*/  FMUL R13, R29, R16.reuse ;  /* 0x000000101d0d7220 */ /* 0x080fe40000400000 */
[----:B------:R-:W2:Y:S01]  /*09f0*/  LDC.64 R28, c[0x0][0x258] ;  /* 0x00009600ff1c7b82 */ /* 0x000ea20000000a00 */
[----:B------:R-:W-:Y:S01]  /*0a00*/  LOP3.LUT R2, R17, 0x1fc, RZ, 0xc0, !PT ;  /* 0x000001fc11027812 */ /* 0x000fe200078ec0ff */
[----:B------:R-:W-:Y:S01]  /*0a10*/  FFMA R9, R0, R13, R9 ;  /* 0x0000000d00097223 */ /* 0x000fe20000000009 */
[----:B------:R-:W-:Y:S02]  /*0a20*/  SEL R0, R11, RZ, !P1 ;  /* 0x000000ff0b007207 */ /* 0x000fe40004800000 */
[----:B------:R-:W-:Y:S01]  /*0a30*/  SEL R17, R10, RZ, !P1 ;  /* 0x000000ff0a117207 */ /* 0x000fe20004800000 */
[----:B------:R-:W-:Y:S01]  /*0a40*/  IMAD R11, R3, 0x180, R2 ;  /* 0x00000180030b7824 */ /* 0x000fe200078e0202 */
[----:B------:R-:W-:Y:S01]  /*0a50*/  SEL R10, R14, RZ, !P1 ;  /* 0x000000ff0e0a7207 */ /* 0x000fe20004800000 */
[-C--:B------:R-:W-:Y:S01]  /*0a60*/  FMUL R14, R25, R16.reuse ;  /* 0x00000010190e7220 */ /* 0x080fe20000400000 */
[----:B------:R-:W-:Y:S01]  /*0a70*/  SEL R2, R15, RZ, !P1 ;  /* 0x000000ff0f027207 */ /* 0x000fe20004800000 */
[----:B------:R-:W-:Y:S01]  /*0a80*/  FMUL R15, R23, R16 ;  /* 0x00000010170f7220 */ /* 0x000fe20000400000 */
[----:B0-----:R-:W-:-:S04]  /*0a90*/  IMAD.WIDE R20, R11, 0x4, R20 ;  /* 0x000000040b147825 */ /* 0x001fc800078e0214 */
[----:B------:R-:W-:Y:S01]  /*0aa0*/  FFMA R10, R17, R14, R10 ;  /* 0x0000000e110a7223 */ /* 0x000fe2000000000a */
[----:B-1----:R-:W-:-:S04]  /*0ab0*/  IMAD.WIDE R18, R11, 0x4, R18 ;  /* 0x000000040b127825 */ /* 0x002fc800078e0212 */
[----:B------:R-:W-:Y:S01]  /*0ac0*/  FFMA R11, R0, R15, R2 ;  /* 0x0000000f000b7223 */ /* 0x000fe20000000002 */
[----:B------:R0:W-:Y:S04]  /*0ad0*/  @!P1 STG.E.128 desc[UR6][R26.64], R4 ;  /* 0x000000041a009986 */ /* 0x0001e8000c101d06 */
[----:B------:R0:W-:Y:S04]  /*0ae0*/  @!P1 STG.E.128 desc[UR6][R18.64], R12 ;  /* 0x0000000c12009986 */ /* 0x0001e8000c101d06 */
[----:B------:R0:W-:Y:S01]  /*0af0*/  @!P1 STG.E.128 desc[UR6][R20.64], R8 ;  /* 0x0000000814009986 */ /* 0x0001e2000c101d06 */
[----:B--2---:R-:W-:Y:S01]  /*0b00*/  IMAD.WIDE R28, R3, 0x4, R28 ;  /* 0x00000004031c7825 */ /* 0x004fe200078e021c */
[----:B0-----:R-:W-:Y:S06]  /*0b10*/  @P0 EXIT ;  /* 0x000000000000094d */ /* 0x001fec0003800000 */
[----:B------:R-:W-:-:S05]  /*0b20*/  FMUL R3, R16, 0.002604166744276881218 ;  /* 0x3b2aaaab10037820 */ /* 0x000fca0000400000 */
[----:B------:R-:W-:Y:S01]  /*0b30*/  STG.E desc[UR6][R28.64], R3 ;  /* 0x000000031c007986 */ /* 0x000fe2000c101906 */
[----:B------:R-:W-:Y:S05]  /*0b40*/  EXIT ;  /* 0x000000000000794d */ /* 0x000fea0003800000 */
.L_x_0:
[----:B------:R-:W-:-:S00]  /*0b50*/  BRA `(.L_x_0) ;  /* 0xfffffffc00fc7947 */ /* 0x000fc0000383ffff */
[----:B------:R-:W-:-:S00]  /*0b60*/  NOP ;  /* 0x0000000000007918 */ /* 0x000fc00000000000 */
        /* <DEDUP_REMOVED lines=9> */
.L_x_1:


//--------------------- .nv.global.init           --------------------------
	.section	.nv.global.init,"aw",@progbits
.nv.global.init:
	.type		_$_str,@object
	.size		_$_str,(.L_0 - _$_str)
_$_str:
        /*0000*/ 	.byte	0x5f, 0x5f, 0x43, 0x55, 0x44, 0x41, 0x5f, 0x46, 0x54, 0x5a, 0x00
.L_0:


//--------------------- .nv.shared.triton_per_fused_add_native_layer_norm_native_layer_norm_backward_12 --------------------------
	.section	.nv.shared.triton_per_fused_add_native_layer_norm_native_layer_norm_backward_12,"aw",@nobits
	.sectionflags	@""
	.align	16
	.zero		1024


//--------------------- .nv.constant0.triton_per_fused_add_native_layer_norm_native_layer_norm_backward_12 --------------------------
	.section	.nv.constant0.triton_per_fused_add_native_layer_norm_native_layer_norm_backward_12,"a",@progbits
	.sectionflags	@""
	.align	4
.nv.constant0.triton_per_fused_add_native_layer_norm_native_layer_norm_backward_12:
	.zero		616
